//
// Generated by NVIDIA NVVM Compiler
//
// Compiler Build ID: CL-36424714
// Cuda compilation tools, release 13.0, V13.0.88
// Based on NVVM 20.0.0
//

.version 9.0
.target sm_100
.address_size 64

	// .globl	_Z24multiplicationMatrix_GPUPiS_S_ii

.visible .entry _Z24multiplicationMatrix_GPUPiS_S_ii(
	.param .u64 .ptr .align 1 _Z24multiplicationMatrix_GPUPiS_S_ii_param_0,
	.param .u64 .ptr .align 1 _Z24multiplicationMatrix_GPUPiS_S_ii_param_1,
	.param .u64 .ptr .align 1 _Z24multiplicationMatrix_GPUPiS_S_ii_param_2,
	.param .u32 _Z24multiplicationMatrix_GPUPiS_S_ii_param_3,
	.param .u32 _Z24multiplicationMatrix_GPUPiS_S_ii_param_4
)
{
	.reg .pred 	%p<2>;
	.reg .b32 	%r<11>;
	.reg .b64 	%rd<11>;

	ld.param.u64 	%rd1, [_Z24multiplicationMatrix_GPUPiS_S_ii_param_0];
	ld.param.u64 	%rd2, [_Z24multiplicationMatrix_GPUPiS_S_ii_param_1];
	ld.param.u64 	%rd3, [_Z24multiplicationMatrix_GPUPiS_S_ii_param_2];
	ld.param.u32 	%r2, [_Z24multiplicationMatrix_GPUPiS_S_ii_param_3];
	ld.param.u32 	%r3, [_Z24multiplicationMatrix_GPUPiS_S_ii_param_4];
	mov.u32 	%r4, %tid.x;
	mov.u32 	%r5, %ctaid.x;
	mov.u32 	%r6, %ntid.x;
	mad.lo.s32 	%r1, %r5, %r6, %r4;
	mul.lo.s32 	%r7, %r3, %r2;
	setp.ge.s32 	%p1, %r1, %r7;
	@%p1 bra 	$L__BB0_2;
	cvta.to.global.u64 	%rd4, %rd1;
	cvta.to.global.u64 	%rd5, %rd2;
	cvta.to.global.u64 	%rd6, %rd3;
	mul.wide.s32 	%rd7, %r1, 4;
	add.s64 	%rd8, %rd4, %rd7;
	ld.global.u32 	%r8, [%rd8];
	add.s64 	%rd9, %rd5, %rd7;
	ld.global.u32 	%r9, [%rd9];
	mul.lo.s32 	%r10, %r9, %r8;
	add.s64 	%rd10, %rd6, %rd7;
	st.global.u32 	[%rd10], %r10;
$L__BB0_2:
	ret;

}


// ===== COMPILED SASS (sm_100) =====

	.target	sm_100

	.elftype	@"ET_EXEC"


//--------------------- .note.nv.tkinfo           --------------------------
	.section	.note.nv.tkinfo,"",@"SHT_NOTE"
	.sectionflags	@"SHF_NOTE_NV_TKINFO"
	.tkinfo
        /*0018*/ 	.word	0x00000002
        /*0030*/ 	.string	""
        /*0030*/ 	.string	"ptxas"
        /*0030*/ 	.string	"Cuda compilation tools, release 13.0, V13.0.88"
        /*0030*/ 	.string	"Build cuda_13.0.r13.0/compiler.36424714_0"
        /*0030*/ 	.string	"-arch sm_100 -m 64 "



//--------------------- .note.nv.cuinfo           --------------------------
	.section	.note.nv.cuinfo,"",@"SHT_NOTE"
	.sectionflags	@"SHF_NOTE_NV_CUINFO"
        /*0018*/ 	.short	0x0002
        /*001a*/ 	.short	0x0064
        /*001c*/ 	.short	0x0082
	.zero		2


//--------------------- .nv.info                  --------------------------
	.section	.nv.info,"",@"SHT_CUDA_INFO"
	.align	4


	//----- nvinfo : EIATTR_REGCOUNT
	.align		4
        /*0000*/ 	.byte	0x04, 0x2f
        /*0002*/ 	.short	(.L_1 - .L_0)
	.align		4
.L_0:
        /*0004*/ 	.word	index@(_Z24multiplicationMatrix_GPUPiS_S_ii)
        /*0008*/ 	.word	0x0000000c


	//----- nvinfo : EIATTR_FRAME_SIZE
	.align		4
.L_1:
        /*000c*/ 	.byte	0x04, 0x11
        /*000e*/ 	.short	(.L_3 - .L_2)
	.align		4
.L_2:
        /*0010*/ 	.word	index@(_Z24multiplicationMatrix_GPUPiS_S_ii)
        /*0014*/ 	.word	0x00000000


	//----- nvinfo : EIATTR_MIN_STACK_SIZE
	.align		4
.L_3:
        /*0018*/ 	.byte	0x04, 0x12
        /*001a*/ 	.short	(.L_5 - .L_4)
	.align		4
.L_4:
        /*001c*/ 	.word	index@(_Z24multiplicationMatrix_GPUPiS_S_ii)
        /*0020*/ 	.word	0x00000000
.L_5:


//--------------------- .nv.compat                --------------------------
	.section	.nv.compat,"",@"SHT_CUDA_COMPAT_INFO"
	.align	4
        /*0000*/ 	.byte	0x02, 0x09, 0x00, 0x00, 0x02, 0x02, 0x01, 0x00, 0x02, 0x05, 0x05, 0x00, 0x03, 0x07, 0x01, 0x01
        /*0010*/ 	.byte	0x02, 0x03, 0x00, 0x00, 0x02, 0x06, 0x01, 0x00, 0x04, 0x0b, 0x08, 0x00, 0x09, 0x00, 0x00, 0x00
        /*0020*/ 	.byte	0x00, 0x00, 0x00, 0x00


//--------------------- .nv.info._Z24multiplicationMatrix_GPUPiS_S_ii --------------------------
	.section	.nv.info._Z24multiplicationMatrix_GPUPiS_S_ii,"",@"SHT_CUDA_INFO"
	.sectionflags	@""
	.align	4


	//----- nvinfo : EIATTR_CUDA_API_VERSION
	.align		4
        /*0000*/ 	.byte	0x04, 0x37
        /*0002*/ 	.short	(.L_7 - .L_6)
.L_6:
        /*0004*/ 	.word	0x00000082


	//----- nvinfo : EIATTR_KPARAM_INFO
	.align		4
.L_7:
        /*0008*/ 	.byte	0x04, 0x17
        /*000a*/ 	.short	(.L_9 - .L_8)
.L_8:
        /*000c*/ 	.word	0x00000000
        /*0010*/ 	.short	0x0004
        /*0012*/ 	.short	0x001c
        /*0014*/ 	.byte	0x00, 0xf0, 0x11, 0x00


	//----- nvinfo : EIATTR_KPARAM_INFO
	.align		4
.L_9:
        /*0018*/ 	.byte	0x04, 0x17
        /*001a*/ 	.short	(.L_11 - .L_10)
.L_10:
        /*001c*/ 	.word	0x00000000
        /*0020*/ 	.short	0x0003
        /*0022*/ 	.short	0x0018
        /*0024*/ 	.byte	0x00, 0xf0, 0x11, 0x00


	//----- nvinfo : EIATTR_KPARAM_INFO
	.align		4
.L_11:
        /*0028*/ 	.byte	0x04, 0x17
        /*002a*/ 	.short	(.L_13 - .L_12)
.L_12:
        /*002c*/ 	.word	0x00000000
        /*0030*/ 	.short	0x0002
        /*0032*/ 	.short	0x0010
        /*0034*/ 	.byte	0x00, 0xf5, 0x21, 0x00


	//----- nvinfo : EIATTR_KPARAM_INFO
	.align		4
.L_13:
        /*0038*/ 	.byte	0x04, 0x17
        /*003a*/ 	.short	(.L_15 - .L_14)
.L_14:
        /*003c*/ 	.word	0x00000000
        /*0040*/ 	.short	0x0001
        /*0042*/ 	.short	0x0008
        /*0044*/ 	.byte	0x00, 0xf5, 0x21, 0x00


	//----- nvinfo : EIATTR_KPARAM_INFO
	.align		4
.L_15:
        /*0048*/ 	.byte	0x04, 0x17
        /*004a*/ 	.short	(.L_17 - .L_16)
.L_16:
        /*004c*/ 	.word	0x00000000
        /*0050*/ 	.short	0x0000
        /*0052*/ 	.short	0x0000
        /*0054*/ 	.byte	0x00, 0xf5, 0x21, 0x00


	//----- nvinfo : EIATTR_SPARSE_MMA_MASK
	.align		4
.L_17:
        /*0058*/ 	.byte	0x03, 0x50
        /*005a*/ 	.short	0x0000


	//----- nvinfo : EIATTR_MAXREG_COUNT
	.align		4
        /*005c*/ 	.byte	0x03, 0x1b
        /*005e*/ 	.short	0x00ff


	//----- nvinfo : EIATTR_MERCURY_ISA_VERSION
	.align		4
        /*0060*/ 	.byte	0x03, 0x5f
        /*0062*/ 	.short	0x0101


	//----- nvinfo : EIATTR_VRC_CTA_INIT_COUNT
	.align		4
        /*0064*/ 	.byte	0x02, 0x4a
	.zero		1
	.zero		1


	//----- nvinfo : EIATTR_EXIT_INSTR_OFFSETS
	.align		4
        /*0068*/ 	.byte	0x04, 0x1c
        /*006a*/ 	.short	(.L_19 - .L_18)


	//   ....[0]....
.L_18:
        /*006c*/ 	.word	0x00000080


	//   ....[1]....
        /*0070*/ 	.word	0x00000140


	//----- nvinfo : EIATTR_CBANK_PARAM_SIZE
	.align		4
.L_19:
        /*0074*/ 	.byte	0x03, 0x19
        /*0076*/ 	.short	0x0020


	//----- nvinfo : EIATTR_PARAM_CBANK
	.align		4
        /*0078*/ 	.byte	0x04, 0x0a
        /*007a*/ 	.short	(.L_21 - .L_20)
	.align		4
.L_20:
        /*007c*/ 	.word	index@(.nv.constant0._Z24multiplicationMatrix_GPUPiS_S_ii)
        /*0080*/ 	.short	0x0380
        /*0082*/ 	.short	0x0020


	//----- nvinfo : EIATTR_SW_WAR
	.align		4
.L_21:
        /*0084*/ 	.byte	0x04, 0x36
        /*0086*/ 	.short	(.L_23 - .L_22)
.L_22:
        /*0088*/ 	.word	0x00000008
.L_23:


//--------------------- .nv.callgraph             --------------------------
	.section	.nv.callgraph,"",@"SHT_CUDA_CALLGRAPH"
	.align	4
	.sectionentsize	8
	.align		4
        /*0000*/ 	.word	0x00000000
	.align		4
        /*0004*/ 	.word	0xffffffff
	.align		4
        /*0008*/ 	.word	0x00000000
	.align		4
        /*000c*/ 	.word	0xfffffffe
	.align		4
        /*0010*/ 	.word	0x00000000
	.align		4
        /*0014*/ 	.word	0xfffffffd
	.align		4
        /*0018*/ 	.word	0x00000000
	.align		4
        /*001c*/ 	.word	0xfffffffc


//--------------------- .text._Z24multiplicationMatrix_GPUPiS_S_ii --------------------------
	.section	.text._Z24multiplicationMatrix_GPUPiS_S_ii,"ax",@progbits
	.align	128
        .global         _Z24multiplicationMatrix_GPUPiS_S_ii
        .type           _Z24multiplicationMatrix_GPUPiS_S_ii,@function
        .size           _Z24multiplicationMatrix_GPUPiS_S_ii,(.L_x_1 - _Z24multiplicationMatrix_GPUPiS_S_ii)
        .other          _Z24multiplicationMatrix_GPUPiS_S_ii,@"STO_CUDA_ENTRY STV_DEFAULT"
_Z24multiplicationMatrix_GPUPiS_S_ii:
.text._Z24multiplicationMatrix_GPUPiS_S_ii:
[----:B------:R-:W-:Y:S01]  /*0000*/  LDC R1, c[0x0][0x37c] ;  /* 0x0000df00ff017b82 */ /* 0x000fe20000000800 */
[----:B------:R-:W0:Y:S07]  /*0010*/  S2R R9, SR_TID.X ;  /* 0x0000000000097919 */ /* 0x000e2e0000002100 */
[----:B------:R-:W0:Y:S01]  /*0020*/  S2UR UR6, SR_CTAID.X ;  /* 0x00000000000679c3 */ /* 0x000e220000002500 */
[----:B------:R-:W1:Y:S07]  /*0030*/  LDCU.64 UR4, c[0x0][0x398] ;  /* 0x00007300ff0477ac */ /* 0x000e6e0008000a00 */
[----:B------:R-:W0:Y:S01]  /*0040*/  LDC R0, c[0x0][0x360] ;  /* 0x0000d800ff007b82 */ /* 0x000e220000000800 */
[----:B-1----:R-:W-:Y:S01]  /*0050*/  UIMAD UR4, UR5, UR4, URZ ;  /* 0x00000004050472a4 */ /* 0x002fe2000f8e02ff */
[----:B0-----:R-:W-:-:S05]  /*0060*/  IMAD R9, R0, UR6, R9 ;  /* 0x0000000600097c24 */ /* 0x001fca000f8e0209 */
[----:B------:R-:W-:-:S13]  /*0070*/  ISETP.GE.AND P0, PT, R9, UR4, PT ;  /* 0x0000000409007c0c */ /* 0x000fda000bf06270 */
[----:B------:R-:W-:Y:S05]  /*0080*/  @P0 EXIT ;  /* 0x000000000000094d */ /* 0x000fea0003800000 */
[----:B------:R-:W0:Y:S01]  /*0090*/  LDC.64 R2, c[0x0][0x380] ;  /* 0x0000e000ff027b82 */ /* 0x000e220000000a00 */
[----:B------:R-:W1:Y:S07]  /*00a0*/  LDCU.64 UR4, c[0x0][0x358] ;  /* 0x00006b00ff0477ac */ /* 0x000e6e0008000a00 */
[----:B------:R-:W2:Y:S08]  /*00b0*/  LDC.64 R4, c[0x0][0x388] ;  /* 0x0000e200ff047b82 */ /* 0x000eb00000000a00 */
[----:B------:R-:W3:Y:S01]  /*00c0*/  LDC.64 R6, c[0x0][0x390] ;  /* 0x0000e400ff067b82 */ /* 0x000ee20000000a00 */
[----:B0-----:R-:W-:-:S06]  /*00d0*/  IMAD.WIDE R2, R9, 0x4, R2 ;  /* 0x0000000409027825 */ /* 0x001fcc00078e0202 */
[----:B-1----:R-:W4:Y:S01]  /*00e0*/  LDG.E R2, desc[UR4][R2.64] ;  /* 0x0000000402027981 */ /* 0x002f22000c1e1900 */
[----:B--2---:R-:W-:-:S06]  /*00f0*/  IMAD.WIDE R4, R9, 0x4, R4 ;  /* 0x0000000409047825 */ /* 0x004fcc00078e0204 */
[----:B------:R-:W4:Y:S01]  /*0100*/  LDG.E R5, desc[UR4][R4.64] ;  /* 0x0000000404057981 */ /* 0x000f22000c1e1900 */
[----:B---3--:R-:W-:-:S04]  /*0110*/  IMAD.WIDE R6, R9, 0x4, R6 ;  /* 0x0000000409067825 */ /* 0x008fc800078e0206 */
[----:B----4-:R-:W-:-:S05]  /*0120*/  IMAD R9, R2, R5, RZ ;  /* 0x0000000502097224 */ /* 0x010fca00078e02ff */
[----:B------:R-:W-:Y:S01]  /*0130*/  STG.E desc[UR4][R6.64], R9 ;  /* 0x0000000906007986 */ /* 0x000fe2000c101904 */
[----:B------:R-:W-:Y:S05]  /*0140*/  EXIT ;  /* 0x000000000000794d */ /* 0x000fea0003800000 */
.L_x_0:
[----:B------:R-:W-:-:S00]  /*0150*/  BRA `(.L_x_0) ;  /* 0xfffffffc00fc7947 */ /* 0x000fc0000383ffff */
[----:B------:R-:W-:-:S00]  /*0160*/  NOP ;  /* 0x0000000000007918 */ /* 0x000fc00000000000 */
        /* <DEDUP_REMOVED lines=9> */
.L_x_1:


//--------------------- .nv.shared.reserved.0     --------------------------
	.section	.nv.shared.reserved.0,"aw",@nobits
	.weak		__nv_reservedSMEM_offset_0_alias
	.size		__nv_reservedSMEM_offset_0_alias, 0, 64
	.other		__nv_reservedSMEM_offset_0_alias,@"STO_CUDA_RESERVED_SHARED STV_DEFAULT"
__nv_reservedSMEM_offset_0_alias:
	.zero		0
	.zero		64


//--------------------- .nv.constant0._Z24multiplicationMatrix_GPUPiS_S_ii --------------------------
	.section	.nv.constant0._Z24multiplicationMatrix_GPUPiS_S_ii,"a",@progbits
	.sectionflags	@""
	.align	4
.nv.constant0._Z24multiplicationMatrix_GPUPiS_S_ii:
	.zero		928


//--------------------- SYMBOLS --------------------------

	.type		.nv.reservedSmem.offset0,@object
	.size		.nv.reservedSmem.offset0,0x4
